//
// Generated by NVIDIA NVVM Compiler
//
// Compiler Build ID: CL-36424714
// Cuda compilation tools, release 13.0, V13.0.88
// Based on NVVM 20.0.0
//

.version 9.0
.target sm_100
.address_size 64

	// .globl	_Z6kernelPfS_S_ii

.visible .entry _Z6kernelPfS_S_ii(
	.param .u64 .ptr .align 1 _Z6kernelPfS_S_ii_param_0,
	.param .u64 .ptr .align 1 _Z6kernelPfS_S_ii_param_1,
	.param .u64 .ptr .align 1 _Z6kernelPfS_S_ii_param_2,
	.param .u32 _Z6kernelPfS_S_ii_param_3,
	.param .u32 _Z6kernelPfS_S_ii_param_4
)
{
	.reg .pred 	%p<11>;
	.reg .b32 	%r<38>;
	.reg .b32 	%f<112>;
	.reg .b64 	%rd<58>;

	ld.param.u64 	%rd10, [_Z6kernelPfS_S_ii_param_0];
	ld.param.u64 	%rd11, [_Z6kernelPfS_S_ii_param_1];
	ld.param.u64 	%rd9, [_Z6kernelPfS_S_ii_param_2];
	ld.param.u32 	%r23, [_Z6kernelPfS_S_ii_param_3];
	ld.param.u32 	%r24, [_Z6kernelPfS_S_ii_param_4];
	cvta.to.global.u64 	%rd1, %rd11;
	cvta.to.global.u64 	%rd2, %rd10;
	mov.u32 	%r25, %tid.x;
	mov.u32 	%r26, %ctaid.x;
	mov.u32 	%r27, %ntid.x;
	mad.lo.s32 	%r1, %r26, %r27, %r25;
	setp.ge.s32 	%p1, %r1, %r24;
	@%p1 bra 	$L__BB0_15;
	setp.lt.s32 	%p2, %r23, 1;
	mov.f32 	%f111, 0f00000000;
	@%p2 bra 	$L__BB0_14;
	and.b32  	%r2, %r23, 15;
	setp.lt.u32 	%p3, %r23, 16;
	mov.f32 	%f111, 0f00000000;
	mov.b32 	%r34, 0;
	@%p3 bra 	$L__BB0_5;
	and.b32  	%r34, %r23, 2147483632;
	neg.s32 	%r32, %r34;
	shl.b32 	%r5, %r24, 4;
	add.s64 	%rd56, %rd2, 32;
	mov.f32 	%f111, 0f00000000;
	mul.wide.s32 	%rd14, %r24, 4;
	mov.u32 	%r31, %r1;
$L__BB0_4:
	.pragma "nounroll";
	ld.global.f32 	%f18, [%rd56+-32];
	mul.wide.s32 	%rd12, %r31, 4;
	add.s64 	%rd13, %rd1, %rd12;
	ld.global.f32 	%f19, [%rd13];
	fma.rn.f32 	%f20, %f18, %f19, %f111;
	ld.global.f32 	%f21, [%rd56+-28];
	add.s64 	%rd15, %rd13, %rd14;
	ld.global.f32 	%f22, [%rd15];
	fma.rn.f32 	%f23, %f21, %f22, %f20;
	ld.global.f32 	%f24, [%rd56+-24];
	add.s64 	%rd16, %rd15, %rd14;
	ld.global.f32 	%f25, [%rd16];
	fma.rn.f32 	%f26, %f24, %f25, %f23;
	ld.global.f32 	%f27, [%rd56+-20];
	add.s64 	%rd17, %rd16, %rd14;
	ld.global.f32 	%f28, [%rd17];
	fma.rn.f32 	%f29, %f27, %f28, %f26;
	ld.global.f32 	%f30, [%rd56+-16];
	add.s64 	%rd18, %rd17, %rd14;
	ld.global.f32 	%f31, [%rd18];
	fma.rn.f32 	%f32, %f30, %f31, %f29;
	ld.global.f32 	%f33, [%rd56+-12];
	add.s64 	%rd19, %rd18, %rd14;
	ld.global.f32 	%f34, [%rd19];
	fma.rn.f32 	%f35, %f33, %f34, %f32;
	ld.global.f32 	%f36, [%rd56+-8];
	add.s64 	%rd20, %rd19, %rd14;
	ld.global.f32 	%f37, [%rd20];
	fma.rn.f32 	%f38, %f36, %f37, %f35;
	ld.global.f32 	%f39, [%rd56+-4];
	add.s64 	%rd21, %rd20, %rd14;
	ld.global.f32 	%f40, [%rd21];
	fma.rn.f32 	%f41, %f39, %f40, %f38;
	ld.global.f32 	%f42, [%rd56];
	add.s64 	%rd22, %rd21, %rd14;
	ld.global.f32 	%f43, [%rd22];
	fma.rn.f32 	%f44, %f42, %f43, %f41;
	ld.global.f32 	%f45, [%rd56+4];
	add.s64 	%rd23, %rd22, %rd14;
	ld.global.f32 	%f46, [%rd23];
	fma.rn.f32 	%f47, %f45, %f46, %f44;
	ld.global.f32 	%f48, [%rd56+8];
	add.s64 	%rd24, %rd23, %rd14;
	ld.global.f32 	%f49, [%rd24];
	fma.rn.f32 	%f50, %f48, %f49, %f47;
	ld.global.f32 	%f51, [%rd56+12];
	add.s64 	%rd25, %rd24, %rd14;
	ld.global.f32 	%f52, [%rd25];
	fma.rn.f32 	%f53, %f51, %f52, %f50;
	ld.global.f32 	%f54, [%rd56+16];
	add.s64 	%rd26, %rd25, %rd14;
	ld.global.f32 	%f55, [%rd26];
	fma.rn.f32 	%f56, %f54, %f55, %f53;
	ld.global.f32 	%f57, [%rd56+20];
	add.s64 	%rd27, %rd26, %rd14;
	ld.global.f32 	%f58, [%rd27];
	fma.rn.f32 	%f59, %f57, %f58, %f56;
	ld.global.f32 	%f60, [%rd56+24];
	add.s64 	%rd28, %rd27, %rd14;
	ld.global.f32 	%f61, [%rd28];
	fma.rn.f32 	%f62, %f60, %f61, %f59;
	ld.global.f32 	%f63, [%rd56+28];
	add.s64 	%rd29, %rd28, %rd14;
	ld.global.f32 	%f64, [%rd29];
	fma.rn.f32 	%f111, %f63, %f64, %f62;
	add.s32 	%r32, %r32, 16;
	add.s32 	%r31, %r31, %r5;
	add.s64 	%rd56, %rd56, 64;
	setp.ne.s32 	%p4, %r32, 0;
	@%p4 bra 	$L__BB0_4;
$L__BB0_5:
	setp.eq.s32 	%p5, %r2, 0;
	@%p5 bra 	$L__BB0_14;
	and.b32  	%r11, %r23, 7;
	setp.lt.u32 	%p6, %r2, 8;
	@%p6 bra 	$L__BB0_8;
	mul.wide.u32 	%rd30, %r34, 4;
	add.s64 	%rd31, %rd2, %rd30;
	ld.global.f32 	%f66, [%rd31];
	mad.lo.s32 	%r29, %r34, %r24, %r1;
	mul.wide.s32 	%rd32, %r29, 4;
	add.s64 	%rd33, %rd1, %rd32;
	ld.global.f32 	%f67, [%rd33];
	fma.rn.f32 	%f68, %f66, %f67, %f111;
	ld.global.f32 	%f69, [%rd31+4];
	mul.wide.s32 	%rd34, %r24, 4;
	add.s64 	%rd35, %rd33, %rd34;
	ld.global.f32 	%f70, [%rd35];
	fma.rn.f32 	%f71, %f69, %f70, %f68;
	ld.global.f32 	%f72, [%rd31+8];
	add.s64 	%rd36, %rd35, %rd34;
	ld.global.f32 	%f73, [%rd36];
	fma.rn.f32 	%f74, %f72, %f73, %f71;
	ld.global.f32 	%f75, [%rd31+12];
	add.s64 	%rd37, %rd36, %rd34;
	ld.global.f32 	%f76, [%rd37];
	fma.rn.f32 	%f77, %f75, %f76, %f74;
	ld.global.f32 	%f78, [%rd31+16];
	add.s64 	%rd38, %rd37, %rd34;
	ld.global.f32 	%f79, [%rd38];
	fma.rn.f32 	%f80, %f78, %f79, %f77;
	ld.global.f32 	%f81, [%rd31+20];
	add.s64 	%rd39, %rd38, %rd34;
	ld.global.f32 	%f82, [%rd39];
	fma.rn.f32 	%f83, %f81, %f82, %f80;
	ld.global.f32 	%f84, [%rd31+24];
	add.s64 	%rd40, %rd39, %rd34;
	ld.global.f32 	%f85, [%rd40];
	fma.rn.f32 	%f86, %f84, %f85, %f83;
	ld.global.f32 	%f87, [%rd31+28];
	add.s64 	%rd41, %rd40, %rd34;
	ld.global.f32 	%f88, [%rd41];
	fma.rn.f32 	%f111, %f87, %f88, %f86;
	add.s32 	%r34, %r34, 8;
$L__BB0_8:
	setp.eq.s32 	%p7, %r11, 0;
	@%p7 bra 	$L__BB0_14;
	and.b32  	%r14, %r23, 3;
	setp.lt.u32 	%p8, %r11, 4;
	@%p8 bra 	$L__BB0_11;
	mul.wide.u32 	%rd42, %r34, 4;
	add.s64 	%rd43, %rd2, %rd42;
	ld.global.f32 	%f90, [%rd43];
	mad.lo.s32 	%r30, %r34, %r24, %r1;
	mul.wide.s32 	%rd44, %r30, 4;
	add.s64 	%rd45, %rd1, %rd44;
	ld.global.f32 	%f91, [%rd45];
	fma.rn.f32 	%f92, %f90, %f91, %f111;
	ld.global.f32 	%f93, [%rd43+4];
	mul.wide.s32 	%rd46, %r24, 4;
	add.s64 	%rd47, %rd45, %rd46;
	ld.global.f32 	%f94, [%rd47];
	fma.rn.f32 	%f95, %f93, %f94, %f92;
	ld.global.f32 	%f96, [%rd43+8];
	add.s64 	%rd48, %rd47, %rd46;
	ld.global.f32 	%f97, [%rd48];
	fma.rn.f32 	%f98, %f96, %f97, %f95;
	ld.global.f32 	%f99, [%rd43+12];
	add.s64 	%rd49, %rd48, %rd46;
	ld.global.f32 	%f100, [%rd49];
	fma.rn.f32 	%f111, %f99, %f100, %f98;
	add.s32 	%r34, %r34, 4;
$L__BB0_11:
	setp.eq.s32 	%p9, %r14, 0;
	@%p9 bra 	$L__BB0_14;
	mad.lo.s32 	%r37, %r34, %r24, %r1;
	mul.wide.u32 	%rd50, %r34, 4;
	add.s64 	%rd57, %rd2, %rd50;
	neg.s32 	%r36, %r14;
$L__BB0_13:
	.pragma "nounroll";
	ld.global.f32 	%f101, [%rd57];
	mul.wide.s32 	%rd51, %r37, 4;
	add.s64 	%rd52, %rd1, %rd51;
	ld.global.f32 	%f102, [%rd52];
	fma.rn.f32 	%f111, %f101, %f102, %f111;
	add.s32 	%r37, %r37, %r24;
	add.s64 	%rd57, %rd57, 4;
	add.s32 	%r36, %r36, 1;
	setp.ne.s32 	%p10, %r36, 0;
	@%p10 bra 	$L__BB0_13;
$L__BB0_14:
	cvta.to.global.u64 	%rd53, %rd9;
	mul.wide.s32 	%rd54, %r1, 4;
	add.s64 	%rd55, %rd53, %rd54;
	st.global.f32 	[%rd55], %f111;
$L__BB0_15:
	ret;

}


// ===== COMPILED SASS (sm_100) =====

	.target	sm_100

	.elftype	@"ET_EXEC"


//--------------------- .note.nv.tkinfo           --------------------------
	.section	.note.nv.tkinfo,"",@"SHT_NOTE"
	.sectionflags	@"SHF_NOTE_NV_TKINFO"
	.tkinfo
        /*0018*/ 	.word	0x00000002
        /*0030*/ 	.string	""
        /*0030*/ 	.string	"ptxas"
        /*0030*/ 	.string	"Cuda compilation tools, release 13.0, V13.0.88"
        /*0030*/ 	.string	"Build cuda_13.0.r13.0/compiler.36424714_0"
        /*0030*/ 	.string	"-arch sm_100 -m 64 "



//--------------------- .note.nv.cuinfo           --------------------------
	.section	.note.nv.cuinfo,"",@"SHT_NOTE"
	.sectionflags	@"SHF_NOTE_NV_CUINFO"
        /*0018*/ 	.short	0x0002
        /*001a*/ 	.short	0x0064
        /*001c*/ 	.short	0x0082
	.zero		2


//--------------------- .nv.info                  --------------------------
	.section	.nv.info,"",@"SHT_CUDA_INFO"
	.align	4


	//----- nvinfo : EIATTR_REGCOUNT
	.align		4
        /*0000*/ 	.byte	0x04, 0x2f
        /*0002*/ 	.short	(.L_1 - .L_0)
	.align		4
.L_0:
        /*0004*/ 	.word	index@(_Z6kernelPfS_S_ii)
        /*0008*/ 	.word	0x00000020


	//----- nvinfo : EIATTR_FRAME_SIZE
	.align		4
.L_1:
        /*000c*/ 	.byte	0x04, 0x11
        /*000e*/ 	.short	(.L_3 - .L_2)
	.align		4
.L_2:
        /*0010*/ 	.word	index@(_Z6kernelPfS_S_ii)
        /*0014*/ 	.word	0x00000000


	//----- nvinfo : EIATTR_MIN_STACK_SIZE
	.align		4
.L_3:
        /*0018*/ 	.byte	0x04, 0x12
        /*001a*/ 	.short	(.L_5 - .L_4)
	.align		4
.L_4:
        /*001c*/ 	.word	index@(_Z6kernelPfS_S_ii)
        /*0020*/ 	.word	0x00000000
.L_5:


//--------------------- .nv.compat                --------------------------
	.section	.nv.compat,"",@"SHT_CUDA_COMPAT_INFO"
	.align	4
        /*0000*/ 	.byte	0x02, 0x09, 0x00, 0x00, 0x02, 0x02, 0x01, 0x00, 0x02, 0x05, 0x05, 0x00, 0x03, 0x07, 0x01, 0x01
        /*0010*/ 	.byte	0x02, 0x03, 0x00, 0x00, 0x02, 0x06, 0x01, 0x00, 0x04, 0x0b, 0x08, 0x00, 0x09, 0x00, 0x00, 0x00
        /*0020*/ 	.byte	0x00, 0x00, 0x00, 0x00


//--------------------- .nv.info._Z6kernelPfS_S_ii --------------------------
	.section	.nv.info._Z6kernelPfS_S_ii,"",@"SHT_CUDA_INFO"
	.sectionflags	@""
	.align	4


	//----- nvinfo : EIATTR_CUDA_API_VERSION
	.align		4
        /*0000*/ 	.byte	0x04, 0x37
        /*0002*/ 	.short	(.L_7 - .L_6)
.L_6:
        /*0004*/ 	.word	0x00000082


	//----- nvinfo : EIATTR_KPARAM_INFO
	.align		4
.L_7:
        /*0008*/ 	.byte	0x04, 0x17
        /*000a*/ 	.short	(.L_9 - .L_8)
.L_8:
        /*000c*/ 	.word	0x00000000
        /*0010*/ 	.short	0x0004
        /*0012*/ 	.short	0x001c
        /*0014*/ 	.byte	0x00, 0xf0, 0x11, 0x00


	//----- nvinfo : EIATTR_KPARAM_INFO
	.align		4
.L_9:
        /*0018*/ 	.byte	0x04, 0x17
        /*001a*/ 	.short	(.L_11 - .L_10)
.L_10:
        /*001c*/ 	.word	0x00000000
        /*0020*/ 	.short	0x0003
        /*0022*/ 	.short	0x0018
        /*0024*/ 	.byte	0x00, 0xf0, 0x11, 0x00


	//----- nvinfo : EIATTR_KPARAM_INFO
	.align		4
.L_11:
        /*0028*/ 	.byte	0x04, 0x17
        /*002a*/ 	.short	(.L_13 - .L_12)
.L_12:
        /*002c*/ 	.word	0x00000000
        /*0030*/ 	.short	0x0002
        /*0032*/ 	.short	0x0010
        /*0034*/ 	.byte	0x00, 0xf5, 0x21, 0x00


	//----- nvinfo : EIATTR_KPARAM_INFO
	.align		4
.L_13:
        /*0038*/ 	.byte	0x04, 0x17
        /*003a*/ 	.short	(.L_15 - .L_14)
.L_14:
        /*003c*/ 	.word	0x00000000
        /*0040*/ 	.short	0x0001
        /*0042*/ 	.short	0x0008
        /*0044*/ 	.byte	0x00, 0xf5, 0x21, 0x00


	//----- nvinfo : EIATTR_KPARAM_INFO
	.align		4
.L_15:
        /*0048*/ 	.byte	0x04, 0x17
        /*004a*/ 	.short	(.L_17 - .L_16)
.L_16:
        /*004c*/ 	.word	0x00000000
        /*0050*/ 	.short	0x0000
        /*0052*/ 	.short	0x0000
        /*0054*/ 	.byte	0x00, 0xf5, 0x21, 0x00


	//----- nvinfo : EIATTR_SPARSE_MMA_MASK
	.align		4
.L_17:
        /*0058*/ 	.byte	0x03, 0x50
        /*005a*/ 	.short	0x0000


	//----- nvinfo : EIATTR_MAXREG_COUNT
	.align		4
        /*005c*/ 	.byte	0x03, 0x1b
        /*005e*/ 	.short	0x00ff


	//----- nvinfo : EIATTR_MERCURY_ISA_VERSION
	.align		4
        /*0060*/ 	.byte	0x03, 0x5f
        /*0062*/ 	.short	0x0101


	//----- nvinfo : EIATTR_VRC_CTA_INIT_COUNT
	.align		4
        /*0064*/ 	.byte	0x02, 0x4a
	.zero		1
	.zero		1


	//----- nvinfo : EIATTR_EXIT_INSTR_OFFSETS
	.align		4
        /*0068*/ 	.byte	0x04, 0x1c
        /*006a*/ 	.short	(.L_19 - .L_18)


	//   ....[0]....
.L_18:
        /*006c*/ 	.word	0x00000070


	//   ....[1]....
        /*0070*/ 	.word	0x00000bd0


	//----- nvinfo : EIATTR_CBANK_PARAM_SIZE
	.align		4
.L_19:
        /*0074*/ 	.byte	0x03, 0x19
        /*0076*/ 	.short	0x0020


	//----- nvinfo : EIATTR_PARAM_CBANK
	.align		4
        /*0078*/ 	.byte	0x04, 0x0a
        /*007a*/ 	.short	(.L_21 - .L_20)
	.align		4
.L_20:
        /*007c*/ 	.word	index@(.nv.constant0._Z6kernelPfS_S_ii)
        /*0080*/ 	.short	0x0380
        /*0082*/ 	.short	0x0020


	//----- nvinfo : EIATTR_SW_WAR
	.align		4
.L_21:
        /*0084*/ 	.byte	0x04, 0x36
        /*0086*/ 	.short	(.L_23 - .L_22)
.L_22:
        /*0088*/ 	.word	0x00000008
.L_23:


//--------------------- .nv.callgraph             --------------------------
	.section	.nv.callgraph,"",@"SHT_CUDA_CALLGRAPH"
	.align	4
	.sectionentsize	8
	.align		4
        /*0000*/ 	.word	0x00000000
	.align		4
        /*0004*/ 	.word	0xffffffff
	.align		4
        /*0008*/ 	.word	0x00000000
	.align		4
        /*000c*/ 	.word	0xfffffffe
	.align		4
        /*0010*/ 	.word	0x00000000
	.align		4
        /*0014*/ 	.word	0xfffffffd
	.align		4
        /*0018*/ 	.word	0x00000000
	.align		4
        /*001c*/ 	.word	0xfffffffc


//--------------------- .text._Z6kernelPfS_S_ii   --------------------------
	.section	.text._Z6kernelPfS_S_ii,"ax",@progbits
	.align	128
        .global         _Z6kernelPfS_S_ii
        .type           _Z6kernelPfS_S_ii,@function
        .size           _Z6kernelPfS_S_ii,(.L_x_7 - _Z6kernelPfS_S_ii)
        .other          _Z6kernelPfS_S_ii,@"STO_CUDA_ENTRY STV_DEFAULT"
_Z6kernelPfS_S_ii:
.text._Z6kernelPfS_S_ii:
[----:B------:R-:W-:Y:S01]  /*0000*/  LDC R1, c[0x0][0x37c] ;  /* 0x0000df00ff017b82 */ /* 0x000fe20000000800 */
[----:B------:R-:W0:Y:S07]  /*0010*/  S2R R3, SR_TID.X ;  /* 0x0000000000037919 */ /* 0x000e2e0000002100 */
[----:B------:R-:W0:Y:S08]  /*0020*/  S2UR UR4, SR_CTAID.X ;  /* 0x00000000000479c3 */ /* 0x000e300000002500 */
[----:B------:R-:W0:Y:S08]  /*0030*/  LDC R2, c[0x0][0x360] ;  /* 0x0000d800ff027b82 */ /* 0x000e300000000800 */
[----:B------:R-:W1:Y:S01]  /*0040*/  LDC R0, c[0x0][0x39c] ;  /* 0x0000e700ff007b82 */ /* 0x000e620000000800 */
[----:B0-----:R-:W-:-:S05]  /*0050*/  IMAD R3, R2, UR4, R3 ;  /* 0x0000000402037c24 */ /* 0x001fca000f8e0203 */
[----:B-1----:R-:W-:-:S13]  /*0060*/  ISETP.GE.AND P0, PT, R3, R0, PT ;  /* 0x000000000300720c */ /* 0x002fda0003f06270 */
[----:B------:R-:W-:Y:S05]  /*0070*/  @P0 EXIT ;  /* 0x000000000000094d */ /* 0x000fea0003800000 */
[----:B------:R-:W0:Y:S01]  /*0080*/  LDCU UR6, c[0x0][0x398] ;  /* 0x00007300ff0677ac */ /* 0x000e220008000800 */
[----:B------:R-:W-:Y:S01]  /*0090*/  HFMA2 R17, -RZ, RZ, 0, 0 ;  /* 0x00000000ff117431 */ /* 0x000fe200000001ff */
[----:B------:R-:W1:Y:S01]  /*00a0*/  LDCU.64 UR10, c[0x0][0x358] ;  /* 0x00006b00ff0a77ac */ /* 0x000e620008000a00 */
[----:B0-----:R-:W-:-:S09]  /*00b0*/  UISETP.GE.AND UP0, UPT, UR6, 0x1, UPT ;  /* 0x000000010600788c */ /* 0x001fd2000bf06270 */
[----:B-1----:R-:W-:Y:S05]  /*00c0*/  BRA.U !UP0, `(.L_x_0) ;  /* 0x0000000908b47547 */ /* 0x002fea000b800000 */
[----:B------:R-:W-:Y:S01]  /*00d0*/  UISETP.GE.U32.AND UP1, UPT, UR6, 0x10, UPT ;  /* 0x000000100600788c */ /* 0x000fe2000bf26070 */
[----:B------:R-:W-:Y:S01]  /*00e0*/  MOV R17, RZ ;  /* 0x000000ff00117202 */ /* 0x000fe20000000f00 */
[----:B------:R-:W-:Y:S01]  /*00f0*/  ULOP3.LUT UR7, UR6, 0xf, URZ, 0xc0, !UPT ;  /* 0x0000000f06077892 */ /* 0x000fe2000f8ec0ff */
[----:B------:R-:W-:-:S03]  /*0100*/  MOV R2, RZ ;  /* 0x000000ff00027202 */ /* 0x000fc60000000f00 */
[----:B------:R-:W-:-:S03]  /*0110*/  UISETP.NE.AND UP0, UPT, UR7, URZ, UPT ;  /* 0x000000ff0700728c */ /* 0x000fc6000bf05270 */
[----:B------:R-:W-:Y:S08]  /*0120*/  BRA.U !UP1, `(.L_x_1) ;  /* 0x0000000509447547 */ /* 0x000ff0000b800000 */
[----:B------:R-:W0:Y:S01]  /*0130*/  LDCU.64 UR4, c[0x0][0x380] ;  /* 0x00007000ff0477ac */ /* 0x000e220008000a00 */
[----:B------:R-:W-:Y:S02]  /*0140*/  MOV R17, RZ ;  /* 0x000000ff00117202 */ /* 0x000fe40000000f00 */
[----:B------:R-:W-:Y:S01]  /*0150*/  MOV R5, R3 ;  /* 0x0000000300057202 */ /* 0x000fe20000000f00 */
[----:B------:R-:W-:-:S04]  /*0160*/  ULOP3.LUT UR8, UR6, 0x7ffffff0, URZ, 0xc0, !UPT ;  /* 0x7ffffff006087892 */ /* 0x000fc8000f8ec0ff */
[----:B------:R-:W-:Y:S02]  /*0170*/  UIADD3 UR9, UPT, UPT, -UR8, URZ, URZ ;  /* 0x000000ff08097290 */ /* 0x000fe4000fffe1ff */
[----:B------:R-:W-:Y:S01]  /*0180*/  MOV R2, UR8 ;  /* 0x0000000800027c02 */ /* 0x000fe20008000f00 */
[----:B0-----:R-:W-:-:S04]  /*0190*/  UIADD3 UR4, UP1, UPT, UR4, 0x20, URZ ;  /* 0x0000002004047890 */ /* 0x001fc8000ff3e0ff */
[----:B------:R-:W-:Y:S02]  /*01a0*/  UIADD3.X UR5, UPT, UPT, URZ, UR5, URZ, UP1, !UPT ;  /* 0x00000005ff057290 */ /* 0x000fe40008ffe4ff */
[----:B------:R-:W-:-:S04]  /*01b0*/  MOV R10, UR4 ;  /* 0x00000004000a7c02 */ /* 0x000fc80008000f00 */
[----:B------:R-:W-:-:S07]  /*01c0*/  MOV R11, UR5 ;  /* 0x00000005000b7c02 */ /* 0x000fce0008000f00 */
.L_x_2:
[----:B------:R-:W0:Y:S01]  /*01d0*/  LDC.64 R8, c[0x0][0x388] ;  /* 0x0000e200ff087b82 */ /* 0x000e220000000a00 */
[----:B------:R-:W2:Y:S04]  /*01e0*/  LDG.E R26, desc[UR10][R10.64+-0x20] ;  /* 0xffffe00a0a1a7981 */ /* 0x000ea8000c1e1900 */
[----:B------:R-:W3:Y:S04]  /*01f0*/  LDG.E R19, desc[UR10][R10.64+-0x1c] ;  /* 0xffffe40a0a137981 */ /* 0x000ee8000c1e1900 */
[----:B------:R-:W4:Y:S04]  /*0200*/  LDG.E R27, desc[UR10][R10.64+-0x18] ;  /* 0xffffe80a0a1b7981 */ /* 0x000f28000c1e1900 */
[----:B------:R-:W5:Y:S04]  /*0210*/  LDG.E R4, desc[UR10][R10.64+-0x14] ;  /* 0xffffec0a0a047981 */ /* 0x000f68000c1e1900 */
[----:B------:R-:W5:Y:S01]  /*0220*/  LDG.E R20, desc[UR10][R10.64+-0x8] ;  /* 0xfffff80a0a147981 */ /* 0x000f62000c1e1900 */
[----:B0-----:R-:W-:-:S05]  /*0230*/  IMAD.WIDE R8, R5, 0x4, R8 ;  /* 0x0000000405087825 */ /* 0x001fca00078e0208 */
[----:B------:R-:W2:Y:S01]  /*0240*/  LDG.E R16, desc[UR10][R8.64] ;  /* 0x0000000a08107981 */ /* 0x000ea2000c1e1900 */
[----:B------:R-:W-:-:S05]  /*0250*/  IMAD.WIDE R12, R0, 0x4, R8 ;  /* 0x00000004000c7825 */ /* 0x000fca00078e0208 */
[----:B------:R-:W3:Y:S01]  /*0260*/  LDG.E R18, desc[UR10][R12.64] ;  /* 0x0000000a0c127981 */ /* 0x000ee2000c1e1900 */
[----:B------:R-:W-:-:S03]  /*0270*/  IMAD.WIDE R22, R0, 0x4, R12 ;  /* 0x0000000400167825 */ /* 0x000fc600078e020c */
[----:B------:R-:W5:Y:S01]  /*0280*/  LDG.E R9, desc[UR10][R10.64+-0x10] ;  /* 0xfffff00a0a097981 */ /* 0x000f62000c1e1900 */
[----:B------:R-:W-:-:S03]  /*0290*/  IMAD.WIDE R14, R0, 0x4, R22 ;  /* 0x00000004000e7825 */ /* 0x000fc600078e0216 */
[----:B------:R-:W4:Y:S04]  /*02a0*/  LDG.E R24, desc[UR10][R22.64] ;  /* 0x0000000a16187981 */ /* 0x000f28000c1e1900 */
[----:B------:R-:W5:Y:S01]  /*02b0*/  LDG.E R7, desc[UR10][R14.64] ;  /* 0x0000000a0e077981 */ /* 0x000f62000c1e1900 */
[----:B------:R-:W-:-:S03]  /*02c0*/  IMAD.WIDE R28, R0, 0x4, R14 ;  /* 0x00000004001c7825 */ /* 0x000fc600078e020e */
[----:B------:R-:W5:Y:S04]  /*02d0*/  LDG.E R8, desc[UR10][R10.64+-0xc] ;  /* 0xfffff40a0a087981 */ /* 0x000f68000c1e1900 */
[----:B------:R0:W5:Y:S02]  /*02e0*/  LDG.E R6, desc[UR10][R28.64] ;  /* 0x0000000a1c067981 */ /* 0x000164000c1e1900 */
[----:B0-----:R-:W-:-:S05]  /*02f0*/  IMAD.WIDE R28, R0, 0x4, R28 ;  /* 0x00000004001c7825 */ /* 0x001fca00078e021c */
[----:B------:R-:W5:Y:S01]  /*0300*/  LDG.E R21, desc[UR10][R28.64] ;  /* 0x0000000a1c157981 */ /* 0x000f62000c1e1900 */
[----:B------:R-:W-:-:S05]  /*0310*/  IMAD.WIDE R22, R0, 0x4, R28 ;  /* 0x0000000400167825 */ /* 0x000fca00078e021c */
[----:B------:R0:W5:Y:S01]  /*0320*/  LDG.E R25, desc[UR10][R22.64] ;  /* 0x0000000a16197981 */ /* 0x000162000c1e1900 */
[----:B------:R-:W-:-:S03]  /*0330*/  IMAD.WIDE R12, R0, 0x4, R22 ;  /* 0x00000004000c7825 */ /* 0x000fc600078e0216 */
[----:B------:R-:W5:Y:S01]  /*0340*/  LDG.E R29, desc[UR10][R10.64+-0x4] ;  /* 0xfffffc0a0a1d7981 */ /* 0x000f62000c1e1900 */
[----:B------:R-:W-:-:S03]  /*0350*/  IMAD.WIDE R14, R0, 0x4, R12 ;  /* 0x00000004000e7825 */ /* 0x000fc600078e020c */
[----:B------:R-:W5:Y:S04]  /*0360*/  LDG.E R12, desc[UR10][R12.64] ;  /* 0x0000000a0c0c7981 */ /* 0x000f68000c1e1900 */
[----:B------:R-:W5:Y:S01]  /*0370*/  LDG.E R13, desc[UR10][R10.64+0x8] ;  /* 0x0000080a0a0d7981 */ /* 0x000f62000c1e1900 */
[----:B--2---:R-:W-:Y:S01]  /*0380*/  FFMA R26, R26, R16, R17 ;  /* 0x000000101a1a7223 */ /* 0x004fe20000000011 */
[C---:B------:R-:W-:Y:S02]  /*0390*/  IMAD.WIDE R16, R0.reuse, 0x4, R14 ;  /* 0x0000000400107825 */ /* 0x040fe400078e020e */
[----:B------:R-:W2:Y:S02]  /*03a0*/  LDG.E R14, desc[UR10][R14.64] ;  /* 0x0000000a0e0e7981 */ /* 0x000ea4000c1e1900 */
[----:B---3--:R-:W-:Y:S01]  /*03b0*/  FFMA R26, R19, R18, R26 ;  /* 0x00000012131a7223 */ /* 0x008fe2000000001a */
[----:B------:R-:W-:-:S02]  /*03c0*/  IMAD.WIDE R18, R0, 0x4, R16 ;  /* 0x0000000400127825 */ /* 0x000fc400078e0210 */
[----:B------:R-:W3:Y:S02]  /*03d0*/  LDG.E R16, desc[UR10][R16.64] ;  /* 0x0000000a10107981 */ /* 0x000ee4000c1e1900 */
[----:B0-----:R-:W-:-:S04]  /*03e0*/  IMAD.WIDE R22, R0, 0x4, R18 ;  /* 0x0000000400167825 */ /* 0x001fc800078e0212 */
[----:B----4-:R-:W-:Y:S01]  /*03f0*/  FFMA R27, R27, R24, R26 ;  /* 0x000000181b1b7223 */ /* 0x010fe2000000001a */
[----:B------:R-:W4:Y:S04]  /*0400*/  LDG.E R18, desc[UR10][R18.64] ;  /* 0x0000000a12127981 */ /* 0x000f28000c1e1900 */
[----:B------:R-:W2:Y:S01]  /*0410*/  LDG.E R24, desc[UR10][R10.64] ;  /* 0x0000000a0a187981 */ /* 0x000ea2000c1e1900 */
[----:B-----5:R-:W-:Y:S01]  /*0420*/  FFMA R28, R4, R7, R27 ;  /* 0x00000007041c7223 */ /* 0x020fe2000000001b */
[C---:B------:R-:W-:Y:S02]  /*0430*/  IMAD.WIDE R26, R0.reuse, 0x4, R22 ;  /* 0x00000004001a7825 */ /* 0x040fe400078e0216 */
[----:B------:R-:W3:Y:S02]  /*0440*/  LDG.E R4, desc[UR10][R10.64+0x4] ;  /* 0x0000040a0a047981 */ /* 0x000ee4000c1e1900 */
[----:B------:R-:W-:Y:S01]  /*0450*/  FFMA R9, R9, R6, R28 ;  /* 0x0000000609097223 */ /* 0x000fe2000000001c */
[----:B------:R-:W-:Y:S01]  /*0460*/  IMAD.WIDE R6, R0, 0x4, R26 ;  /* 0x0000000400067825 */ /* 0x000fe200078e021a */
[----:B------:R-:W5:Y:S04]  /*0470*/  LDG.E R22, desc[UR10][R22.64] ;  /* 0x0000000a16167981 */ /* 0x000f68000c1e1900 */
[----:B------:R-:W5:Y:S04]  /*0480*/  LDG.E R15, desc[UR10][R10.64+0xc] ;  /* 0x00000c0a0a0f7981 */ /* 0x000f68000c1e1900 */
[----:B------:R-:W5:Y:S04]  /*0490*/  LDG.E R26, desc[UR10][R26.64] ;  /* 0x0000000a1a1a7981 */ /* 0x000f68000c1e1900 */
[----:B------:R-:W5:Y:S01]  /*04a0*/  LDG.E R17, desc[UR10][R10.64+0x10] ;  /* 0x0000100a0a117981 */ /* 0x000f62000c1e1900 */
[----:B------:R-:W-:Y:S01]  /*04b0*/  FFMA R21, R8, R21, R9 ;  /* 0x0000001508157223 */ /* 0x000fe20000000009 */
[----:B------:R-:W-:-:S02]  /*04c0*/  IMAD.WIDE R8, R0, 0x4, R6 ;  /* 0x0000000400087825 */ /* 0x000fc400078e0206 */
[----:B------:R0:W5:Y:S04]  /*04d0*/  LDG.E R6, desc[UR10][R6.64] ;  /* 0x0000000a06067981 */ /* 0x000168000c1e1900 */
[----:B------:R-:W5:Y:S04]  /*04e0*/  LDG.E R23, desc[UR10][R10.64+0x14] ;  /* 0x0000140a0a177981 */ /* 0x000f68000c1e1900 */
[----:B------:R-:W5:Y:S01]  /*04f0*/  LDG.E R19, desc[UR10][R8.64] ;  /* 0x0000000a08137981 */ /* 0x000f62000c1e1900 */
[----:B0-----:R-:W-:Y:S01]  /*0500*/  FFMA R7, R20, R25, R21 ;  /* 0x0000001914077223 */ /* 0x001fe20000000015 */
[----:B------:R-:W-:-:S02]  /*0510*/  IMAD.WIDE R20, R0, 0x4, R8 ;  /* 0x0000000400147825 */ /* 0x000fc400078e0208 */
[----:B------:R-:W5:Y:S04]  /*0520*/  LDG.E R28, desc[UR10][R10.64+0x18] ;  /* 0x0000180a0a1c7981 */ /* 0x000f68000c1e1900 */
[----:B------:R0:W5:Y:S04]  /*0530*/  LDG.E R25, desc[UR10][R10.64+0x1c] ;  /* 0x00001c0a0a197981 */ /* 0x000168000c1e1900 */
[----:B------:R-:W5:Y:S01]  /*0540*/  LDG.E R20, desc[UR10][R20.64] ;  /* 0x0000000a14147981 */ /* 0x000f62000c1e1900 */
[----:B------:R-:W-:Y:S01]  /*0550*/  FFMA R29, R29, R12, R7 ;  /* 0x0000000c1d1d7223 */ /* 0x000fe20000000007 */
[----:B------:R-:W-:-:S04]  /*0560*/  UIADD3 UR9, UPT, UPT, UR9, 0x10, URZ ;  /* 0x0000001009097890 */ /* 0x000fc8000fffe0ff */
[----:B------:R-:W-:Y:S01]  /*0570*/  UISETP.NE.AND UP1, UPT, UR9, URZ, UPT ;  /* 0x000000ff0900728c */ /* 0x000fe2000bf25270 */
[----:B0-----:R-:W-:Y:S02]  /*0580*/  IADD3 R10, P0, PT, R10, 0x40, RZ ;  /* 0x000000400a0a7810 */ /* 0x001fe40007f1e0ff */
[----:B------:R-:W-:Y:S02]  /*0590*/  LEA R5, R0, R5, 0x4 ;  /* 0x0000000500057211 */ /* 0x000fe400078e20ff */
[----:B------:R-:W-:Y:S01]  /*05a0*/  IADD3.X R11, PT, PT, RZ, R11, RZ, P0, !PT ;  /* 0x0000000bff0b7210 */ /* 0x000fe200007fe4ff */
[----:B--2---:R-:W-:-:S04]  /*05b0*/  FFMA R29, R24, R14, R29 ;  /* 0x0000000e181d7223 */ /* 0x004fc8000000001d */
[----:B---3--:R-:W-:-:S04]  /*05c0*/  FFMA R4, R4, R16, R29 ;  /* 0x0000001004047223 */ /* 0x008fc8000000001d */
[----:B----4-:R-:W-:-:S04]  /*05d0*/  FFMA R4, R13, R18, R4 ;  /* 0x000000120d047223 */ /* 0x010fc80000000004 */
[----:B-----5:R-:W-:-:S04]  /*05e0*/  FFMA R4, R15, R22, R4 ;  /* 0x000000160f047223 */ /* 0x020fc80000000004 */
[----:B------:R-:W-:-:S04]  /*05f0*/  FFMA R4, R17, R26, R4 ;  /* 0x0000001a11047223 */ /* 0x000fc80000000004 */
[----:B------:R-:W-:-:S04]  /*0600*/  FFMA R23, R23, R6, R4 ;  /* 0x0000000617177223 */ /* 0x000fc80000000004 */
[----:B------:R-:W-:-:S04]  /*0610*/  FFMA R28, R28, R19, R23 ;  /* 0x000000131c1c7223 */ /* 0x000fc80000000017 */
[----:B------:R-:W-:Y:S01]  /*0620*/  FFMA R17, R25, R20, R28 ;  /* 0x0000001419117223 */ /* 0x000fe2000000001c */
[----:B------:R-:W-:Y:S06]  /*0630*/  BRA.U UP1, `(.L_x_2) ;  /* 0xfffffff901e47547 */ /* 0x000fec000b83ffff */
.L_x_1:
[----:B------:R-:W-:Y:S05]  /*0640*/  BRA.U !UP0, `(.L_x_0) ;  /* 0x0000000508547547 */ /* 0x000fea000b800000 */
[----:B------:R-:W-:Y:S02]  /*0650*/  UISETP.GE.U32.AND UP0, UPT, UR7, 0x8, UPT ;  /* 0x000000080700788c */ /* 0x000fe4000bf06070 */
[----:B------:R-:W-:-:S04]  /*0660*/  ULOP3.LUT UR5, UR6, 0x7, URZ, 0xc0, !UPT ;  /* 0x0000000706057892 */ /* 0x000fc8000f8ec0ff */
[----:B------:R-:W-:-:S03]  /*0670*/  UISETP.NE.AND UP1, UPT, UR5, URZ, UPT ;  /* 0x000000ff0500728c */ /* 0x000fc6000bf25270 */
[----:B------:R-:W-:Y:S08]  /*0680*/  BRA.U !UP0, `(.L_x_3) ;  /* 0x0000000108947547 */ /* 0x000ff0000b800000 */
[----:B------:R-:W0:Y:S01]  /*0690*/  LDC.64 R12, c[0x0][0x388] ;  /* 0x0000e200ff0c7b82 */ /* 0x000e220000000a00 */
[----:B------:R-:W-:-:S07]  /*06a0*/  IMAD R7, R2, R0, R3 ;  /* 0x0000000002077224 */ /* 0x000fce00078e0203 */
[----:B------:R-:W1:Y:S01]  /*06b0*/  LDC.64 R4, c[0x0][0x380] ;  /* 0x0000e000ff047b82 */ /* 0x000e620000000a00 */
[----:B0-----:R-:W-:-:S05]  /*06c0*/  IMAD.WIDE R12, R7, 0x4, R12 ;  /* 0x00000004070c7825 */ /* 0x001fca00078e020c */
[----:B------:R0:W2:Y:S01]  /*06d0*/  LDG.E R16, desc[UR10][R12.64] ;  /* 0x0000000a0c107981 */ /* 0x0000a2000c1e1900 */
[----:B------:R-:W-:-:S04]  /*06e0*/  IMAD.WIDE R14, R0, 0x4, R12 ;  /* 0x00000004000e7825 */ /* 0x000fc800078e020c */
[----:B-1----:R-:W-:Y:S01]  /*06f0*/  IMAD.WIDE.U32 R4, R2, 0x4, R4 ;  /* 0x0000000402047825 */ /* 0x002fe200078e0004 */
[----:B------:R1:W3:Y:S03]  /*0700*/  LDG.E R20, desc[UR10][R14.64] ;  /* 0x0000000a0e147981 */ /* 0x0002e6000c1e1900 */
[C---:B------:R-:W-:Y:S01]  /*0710*/  IMAD.WIDE R22, R0.reuse, 0x4, R14 ;  /* 0x0000000400167825 */ /* 0x040fe200078e020e */
[----:B------:R-:W2:Y:S04]  /*0720*/  LDG.E R18, desc[UR10][R4.64] ;  /* 0x0000000a04127981 */ /* 0x000ea8000c1e1900 */
[----:B------:R-:W3:Y:S01]  /*0730*/  LDG.E R19, desc[UR10][R4.64+0x4] ;  /* 0x0000040a04137981 */ /* 0x000ee2000c1e1900 */
[----:B------:R-:W-:-:S03]  /*0740*/  IMAD.WIDE R8, R0, 0x4, R22 ;  /* 0x0000000400087825 */ /* 0x000fc600078e0216 */
[----:B------:R-:W4:Y:S01]  /*0750*/  LDG.E R22, desc[UR10][R22.64] ;  /* 0x0000000a16167981 */ /* 0x000f22000c1e1900 */
[----:B------:R-:W-:-:S03]  /*0760*/  IMAD.WIDE R10, R0, 0x4, R8 ;  /* 0x00000004000a7825 */ /* 0x000fc600078e0208 */
[----:B------:R-:W4:Y:S04]  /*0770*/  LDG.E R21, desc[UR10][R4.64+0x8] ;  /* 0x0000080a04157981 */ /* 0x000f28000c1e1900 */
[----:B------:R-:W5:Y:S01]  /*0780*/  LDG.E R9, desc[UR10][R8.64] ;  /* 0x0000000a08097981 */ /* 0x000f62000c1e1900 */
[----:B------:R-:W-:-:S03]  /*0790*/  IMAD.WIDE R6, R0, 0x4, R10 ;  /* 0x0000000400067825 */ /* 0x000fc600078e020a */
[----:B------:R-:W5:Y:S01]  /*07a0*/  LDG.E R24, desc[UR10][R4.64+0xc] ;  /* 0x00000c0a04187981 */ /* 0x000f62000c1e1900 */
[----:B0-----:R-:W-:-:S03]  /*07b0*/  IMAD.WIDE R12, R0, 0x4, R6 ;  /* 0x00000004000c7825 */ /* 0x001fc600078e0206 */
[----:B------:R-:W5:Y:S04]  /*07c0*/  LDG.E R10, desc[UR10][R10.64] ;  /* 0x0000000a0a0a7981 */ /* 0x000f68000c1e1900 */
[----:B------:R-:W5:Y:S01]  /*07d0*/  LDG.E R25, desc[UR10][R4.64+0x10] ;  /* 0x0000100a04197981 */ /* 0x000f62000c1e1900 */
[----:B-1----:R-:W-:-:S03]  /*07e0*/  IMAD.WIDE R14, R0, 0x4, R12 ;  /* 0x00000004000e7825 */ /* 0x002fc600078e020c */
[----:B------:R-:W5:Y:S04]  /*07f0*/  LDG.E R7, desc[UR10][R6.64] ;  /* 0x0000000a06077981 */ /* 0x000f68000c1e1900 */
[----:B------:R-:W5:Y:S04]  /*0800*/  LDG.E R26, desc[UR10][R4.64+0x14] ;  /* 0x0000140a041a7981 */ /* 0x000f68000c1e1900 */
[----:B------:R-:W5:Y:S04]  /*0810*/  LDG.E R12, desc[UR10][R12.64] ;  /* 0x0000000a0c0c7981 */ /* 0x000f68000c1e1900 */
[----:B------:R-:W5:Y:S04]  /*0820*/  LDG.E R23, desc[UR10][R4.64+0x18] ;  /* 0x0000180a04177981 */ /* 0x000f68000c1e1900 */
[----:B------:R-:W5:Y:S04]  /*0830*/  LDG.E R14, desc[UR10][R14.64] ;  /* 0x0000000a0e0e7981 */ /* 0x000f68000c1e1900 */
[----:B------:R-:W5:Y:S01]  /*0840*/  LDG.E R8, desc[UR10][R4.64+0x1c] ;  /* 0x00001c0a04087981 */ /* 0x000f62000c1e1900 */
[----:B------:R-:W-:Y:S01]  /*0850*/  IADD3 R2, PT, PT, R2, 0x8, RZ ;  /* 0x0000000802027810 */ /* 0x000fe20007ffe0ff */
[----:B--2---:R-:W-:-:S04]  /*0860*/  FFMA R16, R18, R16, R17 ;  /* 0x0000001012107223 */ /* 0x004fc80000000011 */
[----:B---3--:R-:W-:-:S04]  /*0870*/  FFMA R16, R19, R20, R16 ;  /* 0x0000001413107223 */ /* 0x008fc80000000010 */
[----:B----4-:R-:W-:-:S04]  /*0880*/  FFMA R21, R21, R22, R16 ;  /* 0x0000001615157223 */ /* 0x010fc80000000010 */
[----:B-----5:R-:W-:-:S04]  /*0890*/  FFMA R24, R24, R9, R21 ;  /* 0x0000000918187223 */ /* 0x020fc80000000015 */
[----:B------:R-:W-:-:S04]  /*08a0*/  FFMA R25, R25, R10, R24 ;  /* 0x0000000a19197223 */ /* 0x000fc80000000018 */
[----:B------:R-:W-:-:S04]  /*08b0*/  FFMA R26, R26, R7, R25 ;  /* 0x000000071a1a7223 */ /* 0x000fc80000000019 */
[----:B------:R-:W-:-:S04]  /*08c0*/  FFMA R23, R23, R12, R26 ;  /* 0x0000000c17177223 */ /* 0x000fc8000000001a */
[----:B------:R-:W-:-:S07]  /*08d0*/  FFMA R17, R8, R14, R23 ;  /* 0x0000000e08117223 */ /* 0x000fce0000000017 */
.L_x_3:
        /* <DEDUP_REMOVED lines=8> */
[----:B0-----:R-:W-:-:S04]  /*0960*/  IMAD.WIDE R6, R9, 0x4, R6 ;  /* 0x0000000409067825 */ /* 0x001fc800078e0206 */
[----:B------:R-:W-:Y:S02]  /*0970*/  IMAD.WIDE R8, R0, 0x4, R6 ;  /* 0x0000000400087825 */ /* 0x000fe400078e0206 */
[----:B------:R-:W2:Y:S02]  /*0980*/  LDG.E R6, desc[UR10][R6.64] ;  /* 0x0000000a06067981 */ /* 0x000ea4000c1e1900 */
[----:B-1----:R-:W-:-:S04]  /*0990*/  IMAD.WIDE.U32 R4, R2, 0x4, R4 ;  /* 0x0000000402047825 */ /* 0x002fc800078e0004 */
[C---:B------:R-:W-:Y:S01]  /*09a0*/  IMAD.WIDE R10, R0.reuse, 0x4, R8 ;  /* 0x00000004000a7825 */ /* 0x040fe200078e0208 */
[----:B------:R-:W2:Y:S04]  /*09b0*/  LDG.E R14, desc[UR10][R4.64] ;  /* 0x0000000a040e7981 */ /* 0x000ea8000c1e1900 */
[----:B------:R-:W3:Y:S01]  /*09c0*/  LDG.E R8, desc[UR10][R8.64] ;  /* 0x0000000a08087981 */ /* 0x000ee2000c1e1900 */
[----:B------:R-:W-:-:S03]  /*09d0*/  IMAD.WIDE R12, R0, 0x4, R10 ;  /* 0x00000004000c7825 */ /* 0x000fc600078e020a */
[----:B------:R-:W3:Y:S04]  /*09e0*/  LDG.E R15, desc[UR10][R4.64+0x4] ;  /* 0x0000040a040f7981 */ /* 0x000ee8000c1e1900 */
[----:B------:R-:W4:Y:S04]  /*09f0*/  LDG.E R10, desc[UR10][R10.64] ;  /* 0x0000000a0a0a7981 */ /* 0x000f28000c1e1900 */
[----:B------:R-:W4:Y:S04]  /*0a00*/  LDG.E R19, desc[UR10][R4.64+0x8] ;  /* 0x0000080a04137981 */ /* 0x000f28000c1e1900 */
[----:B------:R-:W5:Y:S04]  /*0a10*/  LDG.E R12, desc[UR10][R12.64] ;  /* 0x0000000a0c0c7981 */ /* 0x000f68000c1e1900 */
[----:B------:R-:W5:Y:S01]  /*0a20*/  LDG.E R21, desc[UR10][R4.64+0xc] ;  /* 0x00000c0a04157981 */ /* 0x000f62000c1e1900 */
[----:B------:R-:W-:Y:S01]  /*0a30*/  IADD3 R2, PT, PT, R2, 0x4, RZ ;  /* 0x0000000402027810 */ /* 0x000fe20007ffe0ff */
[----:B--2---:R-:W-:-:S04]  /*0a40*/  FFMA R14, R14, R6, R17 ;  /* 0x000000060e0e7223 */ /* 0x004fc80000000011 */
[----:B---3--:R-:W-:-:S04]  /*0a50*/  FFMA R14, R15, R8, R14 ;  /* 0x000000080f0e7223 */ /* 0x008fc8000000000e */
[----:B----4-:R-:W-:-:S04]  /*0a60*/  FFMA R14, R19, R10, R14 ;  /* 0x0000000a130e7223 */ /* 0x010fc8000000000e */
[----:B-----5:R-:W-:-:S07]  /*0a70*/  FFMA R17, R21, R12, R14 ;  /* 0x0000000c15117223 */ /* 0x020fce000000000e */
.L_x_4:
[----:B------:R-:W-:Y:S05]  /*0a80*/  BRA.U !UP1, `(.L_x_0) ;  /* 0x0000000109447547 */ /* 0x000fea000b800000 */
[----:B------:R-:W0:Y:S01]  /*0a90*/  LDC.64 R4, c[0x0][0x380] ;  /* 0x0000e000ff047b82 */ /* 0x000e220000000a00 */
[----:B------:R-:W-:Y:S01]  /*0aa0*/  IMAD R11, R2, R0, R3 ;  /* 0x00000000020b7224 */ /* 0x000fe200078e0203 */
[----:B------:R-:W-:-:S06]  /*0ab0*/  UIADD3 UR4, UPT, UPT, -UR4, URZ, URZ ;  /* 0x000000ff04047290 */ /* 0x000fcc000fffe1ff */
[----:B------:R-:W1:Y:S01]  /*0ac0*/  LDC.64 R8, c[0x0][0x388] ;  /* 0x0000e200ff087b82 */ /* 0x000e620000000a00 */
[----:B0-----:R-:W-:-:S03]  /*0ad0*/  IMAD.WIDE.U32 R4, R2, 0x4, R4 ;  /* 0x0000000402047825 */ /* 0x001fc600078e0004 */
[----:B------:R-:W-:Y:S02]  /*0ae0*/  MOV R6, R4 ;  /* 0x0000000400067202 */ /* 0x000fe40000000f00 */
[----:B------:R-:W-:-:S07]  /*0af0*/  MOV R7, R5 ;  /* 0x0000000500077202 */ /* 0x000fce0000000f00 */
.L_x_5:
[C---:B-1----:R-:W-:Y:S01]  /*0b00*/  IMAD.WIDE R4, R11.reuse, 0x4, R8 ;  /* 0x000000040b047825 */ /* 0x042fe200078e0208 */
[----:B------:R0:W2:Y:S05]  /*0b10*/  LDG.E R2, desc[UR10][R6.64] ;  /* 0x0000000a06027981 */ /* 0x0000aa000c1e1900 */
[----:B------:R-:W2:Y:S01]  /*0b20*/  LDG.E R4, desc[UR10][R4.64] ;  /* 0x0000000a04047981 */ /* 0x000ea2000c1e1900 */
[----:B------:R-:W-:Y:S01]  /*0b30*/  UIADD3 UR4, UPT, UPT, UR4, 0x1, URZ ;  /* 0x0000000104047890 */ /* 0x000fe2000fffe0ff */
[----:B------:R-:W-:-:S03]  /*0b40*/  IADD3 R11, PT, PT, R11, R0, RZ ;  /* 0x000000000b0b7210 */ /* 0x000fc60007ffe0ff */
[----:B------:R-:W-:Y:S01]  /*0b50*/  UISETP.NE.AND UP0, UPT, UR4, URZ, UPT ;  /* 0x000000ff0400728c */ /* 0x000fe2000bf05270 */
[----:B0-----:R-:W-:-:S04]  /*0b60*/  IADD3 R6, P0, PT, R6, 0x4, RZ ;  /* 0x0000000406067810 */ /* 0x001fc80007f1e0ff */
[----:B------:R-:W-:Y:S01]  /*0b70*/  IADD3.X R7, PT, PT, RZ, R7, RZ, P0, !PT ;  /* 0x00000007ff077210 */ /* 0x000fe200007fe4ff */
[----:B--2---:R-:W-:-:S03]  /*0b80*/  FFMA R17, R2, R4, R17 ;  /* 0x0000000402117223 */ /* 0x004fc60000000011 */
[----:B------:R-:W-:Y:S05]  /*0b90*/  BRA.U UP0, `(.L_x_5) ;  /* 0xfffffffd00d87547 */ /* 0x000fea000b83ffff */
.L_x_0:
[----:B------:R-:W0:Y:S02]  /*0ba0*/  LDC.64 R4, c[0x0][0x390] ;  /* 0x0000e400ff047b82 */ /* 0x000e240000000a00 */
[----:B0-----:R-:W-:-:S05]  /*0bb0*/  IMAD.WIDE R2, R3, 0x4, R4 ;  /* 0x0000000403027825 */ /* 0x001fca00078e0204 */
[----:B------:R-:W-:Y:S01]  /*0bc0*/  STG.E desc[UR10][R2.64], R17 ;  /* 0x0000001102007986 */ /* 0x000fe2000c10190a */
[----:B------:R-:W-:Y:S05]  /*0bd0*/  EXIT ;  /* 0x000000000000794d */ /* 0x000fea0003800000 */
.L_x_6:
[----:B------:R-:W-:-:S00]  /*0be0*/  BRA `(.L_x_6) ;  /* 0xfffffffc00fc7947 */ /* 0x000fc0000383ffff */
[----:B------:R-:W-:-:S00]  /*0bf0*/  NOP ;  /* 0x0000000000007918 */ /* 0x000fc00000000000 */
        /* <DEDUP_REMOVED lines=8> */
.L_x_7:


//--------------------- .nv.shared.reserved.0     --------------------------
	.section	.nv.shared.reserved.0,"aw",@nobits
	.weak		__nv_reservedSMEM_offset_0_alias
	.size		__nv_reservedSMEM_offset_0_alias, 0, 64
	.other		__nv_reservedSMEM_offset_0_alias,@"STO_CUDA_RESERVED_SHARED STV_DEFAULT"
__nv_reservedSMEM_offset_0_alias:
	.zero		0
	.zero		64


//--------------------- .nv.constant0._Z6kernelPfS_S_ii --------------------------
	.section	.nv.constant0._Z6kernelPfS_S_ii,"a",@progbits
	.sectionflags	@""
	.align	4
.nv.constant0._Z6kernelPfS_S_ii:
	.zero		928


//--------------------- SYMBOLS --------------------------

	.type		.nv.reservedSmem.offset0,@object
	.size		.nv.reservedSmem.offset0,0x4
